//
// Generated by NVIDIA NVVM Compiler
//
// Compiler Build ID: CL-36424714
// Cuda compilation tools, release 13.0, V13.0.88
// Based on NVVM 20.0.0
//

.version 9.0
.target sm_100
.address_size 64

	// .globl	_Z14histogramNaivePKhPji

.visible .entry _Z14histogramNaivePKhPji(
	.param .u64 .ptr .align 1 _Z14histogramNaivePKhPji_param_0,
	.param .u64 .ptr .align 1 _Z14histogramNaivePKhPji_param_1,
	.param .u32 _Z14histogramNaivePKhPji_param_2
)
{


	ret;

}
	// .globl	_Z18histogramOptimizedPKhPji
.visible .entry _Z18histogramOptimizedPKhPji(
	.param .u64 .ptr .align 1 _Z18histogramOptimizedPKhPji_param_0,
	.param .u64 .ptr .align 1 _Z18histogramOptimizedPKhPji_param_1,
	.param .u32 _Z18histogramOptimizedPKhPji_param_2
)
{


	bar.sync 	0;
	bar.sync 	0;
	ret;

}


// ===== COMPILED SASS (sm_100) =====

	.target	sm_100

	.elftype	@"ET_EXEC"


//--------------------- .note.nv.tkinfo           --------------------------
	.section	.note.nv.tkinfo,"",@"SHT_NOTE"
	.sectionflags	@"SHF_NOTE_NV_TKINFO"
	.tkinfo
        /*0018*/ 	.word	0x00000002
        /*0030*/ 	.string	""
        /*0030*/ 	.string	"ptxas"
        /*0030*/ 	.string	"Cuda compilation tools, release 13.0, V13.0.88"
        /*0030*/ 	.string	"Build cuda_13.0.r13.0/compiler.36424714_0"
        /*0030*/ 	.string	"-arch sm_100 -m 64 "



//--------------------- .note.nv.cuinfo           --------------------------
	.section	.note.nv.cuinfo,"",@"SHT_NOTE"
	.sectionflags	@"SHF_NOTE_NV_CUINFO"
        /*0018*/ 	.short	0x0002
        /*001a*/ 	.short	0x0064
        /*001c*/ 	.short	0x0082
	.zero		2


//--------------------- .nv.info                  --------------------------
	.section	.nv.info,"",@"SHT_CUDA_INFO"
	.align	4


	//----- nvinfo : EIATTR_REGCOUNT
	.align		4
        /*0000*/ 	.byte	0x04, 0x2f
        /*0002*/ 	.short	(.L_1 - .L_0)
	.align		4
.L_0:
        /*0004*/ 	.word	index@(_Z14histogramNaivePKhPji)
        /*0008*/ 	.word	0x00000004


	//----- nvinfo : EIATTR_FRAME_SIZE
	.align		4
.L_1:
        /*000c*/ 	.byte	0x04, 0x11
        /*000e*/ 	.short	(.L_3 - .L_2)
	.align		4
.L_2:
        /*0010*/ 	.word	index@(_Z14histogramNaivePKhPji)
        /*0014*/ 	.word	0x00000000


	//----- nvinfo : EIATTR_REGCOUNT
	.align		4
.L_3:
        /*0018*/ 	.byte	0x04, 0x2f
        /*001a*/ 	.short	(.L_5 - .L_4)
	.align		4
.L_4:
        /*001c*/ 	.word	index@(_Z18histogramOptimizedPKhPji)
        /*0020*/ 	.word	0x00000004


	//----- nvinfo : EIATTR_FRAME_SIZE
	.align		4
.L_5:
        /*0024*/ 	.byte	0x04, 0x11
        /*0026*/ 	.short	(.L_7 - .L_6)
	.align		4
.L_6:
        /*0028*/ 	.word	index@(_Z18histogramOptimizedPKhPji)
        /*002c*/ 	.word	0x00000000


	//----- nvinfo : EIATTR_MIN_STACK_SIZE
	.align		4
.L_7:
        /*0030*/ 	.byte	0x04, 0x12
        /*0032*/ 	.short	(.L_9 - .L_8)
	.align		4
.L_8:
        /*0034*/ 	.word	index@(_Z18histogramOptimizedPKhPji)
        /*0038*/ 	.word	0x00000000


	//----- nvinfo : EIATTR_MIN_STACK_SIZE
	.align		4
.L_9:
        /*003c*/ 	.byte	0x04, 0x12
        /*003e*/ 	.short	(.L_11 - .L_10)
	.align		4
.L_10:
        /*0040*/ 	.word	index@(_Z14histogramNaivePKhPji)
        /*0044*/ 	.word	0x00000000
.L_11:


//--------------------- .nv.compat                --------------------------
	.section	.nv.compat,"",@"SHT_CUDA_COMPAT_INFO"
	.align	4
        /*0000*/ 	.byte	0x02, 0x09, 0x00, 0x00, 0x02, 0x02, 0x01, 0x00, 0x02, 0x05, 0x05, 0x00, 0x03, 0x07, 0x01, 0x01
        /*0010*/ 	.byte	0x02, 0x03, 0x00, 0x00, 0x02, 0x06, 0x01, 0x00, 0x04, 0x0b, 0x08, 0x00, 0x09, 0x00, 0x00, 0x00
        /*0020*/ 	.byte	0x00, 0x00, 0x00, 0x00


//--------------------- .nv.info._Z18histogramOptimizedPKhPji --------------------------
	.section	.nv.info._Z18histogramOptimizedPKhPji,"",@"SHT_CUDA_INFO"
	.sectionflags	@""
	.align	4


	//----- nvinfo : EIATTR_CUDA_API_VERSION
	.align		4
        /*0000*/ 	.byte	0x04, 0x37
        /*0002*/ 	.short	(.L_13 - .L_12)
.L_12:
        /*0004*/ 	.word	0x00000082


	//----- nvinfo : EIATTR_KPARAM_INFO
	.align		4
.L_13:
        /*0008*/ 	.byte	0x04, 0x17
        /*000a*/ 	.short	(.L_15 - .L_14)
.L_14:
        /*000c*/ 	.word	0x00000000
        /*0010*/ 	.short	0x0002
        /*0012*/ 	.short	0x0010
        /*0014*/ 	.byte	0x00, 0xf0, 0x11, 0x00


	//----- nvinfo : EIATTR_KPARAM_INFO
	.align		4
.L_15:
        /*0018*/ 	.byte	0x04, 0x17
        /*001a*/ 	.short	(.L_17 - .L_16)
.L_16:
        /*001c*/ 	.word	0x00000000
        /*0020*/ 	.short	0x0001
        /*0022*/ 	.short	0x0008
        /*0024*/ 	.byte	0x00, 0xf5, 0x21, 0x00


	//----- nvinfo : EIATTR_KPARAM_INFO
	.align		4
.L_17:
        /*0028*/ 	.byte	0x04, 0x17
        /*002a*/ 	.short	(.L_19 - .L_18)
.L_18:
        /*002c*/ 	.word	0x00000000
        /*0030*/ 	.short	0x0000
        /*0032*/ 	.short	0x0000
        /*0034*/ 	.byte	0x00, 0xf5, 0x21, 0x00


	//----- nvinfo : EIATTR_SPARSE_MMA_MASK
	.align		4
.L_19:
        /*0038*/ 	.byte	0x03, 0x50
        /*003a*/ 	.short	0x0000


	//----- nvinfo : EIATTR_MAXREG_COUNT
	.align		4
        /*003c*/ 	.byte	0x03, 0x1b
        /*003e*/ 	.short	0x00ff


	//----- nvinfo : EIATTR_NUM_BARRIERS
	.align		4
        /*0040*/ 	.byte	0x02, 0x4c
        /*0042*/ 	.byte	0x01
	.zero		1


	//----- nvinfo : EIATTR_MERCURY_ISA_VERSION
	.align		4
        /*0044*/ 	.byte	0x03, 0x5f
        /*0046*/ 	.short	0x0101


	//----- nvinfo : EIATTR_VRC_CTA_INIT_COUNT
	.align		4
        /*0048*/ 	.byte	0x02, 0x4a
	.zero		1
	.zero		1


	//----- nvinfo : EIATTR_EXIT_INSTR_OFFSETS
	.align		4
        /*004c*/ 	.byte	0x04, 0x1c
        /*004e*/ 	.short	(.L_21 - .L_20)


	//   ....[0]....
.L_20:
        /*0050*/ 	.word	0x00000030


	//----- nvinfo : EIATTR_CBANK_PARAM_SIZE
	.align		4
.L_21:
        /*0054*/ 	.byte	0x03, 0x19
        /*0056*/ 	.short	0x0014


	//----- nvinfo : EIATTR_PARAM_CBANK
	.align		4
        /*0058*/ 	.byte	0x04, 0x0a
        /*005a*/ 	.short	(.L_23 - .L_22)
	.align		4
.L_22:
        /*005c*/ 	.word	index@(.nv.constant0._Z18histogramOptimizedPKhPji)
        /*0060*/ 	.short	0x0380
        /*0062*/ 	.short	0x0014


	//----- nvinfo : EIATTR_SW_WAR
	.align		4
.L_23:
        /*0064*/ 	.byte	0x04, 0x36
        /*0066*/ 	.short	(.L_25 - .L_24)
.L_24:
        /*0068*/ 	.word	0x00000008
.L_25:


//--------------------- .nv.info._Z14histogramNaivePKhPji --------------------------
	.section	.nv.info._Z14histogramNaivePKhPji,"",@"SHT_CUDA_INFO"
	.sectionflags	@""
	.align	4


	//----- nvinfo : EIATTR_CUDA_API_VERSION
	.align		4
        /*0000*/ 	.byte	0x04, 0x37
        /*0002*/ 	.short	(.L_27 - .L_26)
.L_26:
        /*0004*/ 	.word	0x00000082


	//----- nvinfo : EIATTR_KPARAM_INFO
	.align		4
.L_27:
        /*0008*/ 	.byte	0x04, 0x17
        /*000a*/ 	.short	(.L_29 - .L_28)
.L_28:
        /*000c*/ 	.word	0x00000000
        /*0010*/ 	.short	0x0002
        /*0012*/ 	.short	0x0010
        /*0014*/ 	.byte	0x00, 0xf0, 0x11, 0x00


	//----- nvinfo : EIATTR_KPARAM_INFO
	.align		4
.L_29:
        /*0018*/ 	.byte	0x04, 0x17
        /*001a*/ 	.short	(.L_31 - .L_30)
.L_30:
        /*001c*/ 	.word	0x00000000
        /*0020*/ 	.short	0x0001
        /*0022*/ 	.short	0x0008
        /*0024*/ 	.byte	0x00, 0xf5, 0x21, 0x00


	//----- nvinfo : EIATTR_KPARAM_INFO
	.align		4
.L_31:
        /*0028*/ 	.byte	0x04, 0x17
        /*002a*/ 	.short	(.L_33 - .L_32)
.L_32:
        /*002c*/ 	.word	0x00000000
        /*0030*/ 	.short	0x0000
        /*0032*/ 	.short	0x0000
        /*0034*/ 	.byte	0x00, 0xf5, 0x21, 0x00


	//----- nvinfo : EIATTR_SPARSE_MMA_MASK
	.align		4
.L_33:
        /*0038*/ 	.byte	0x03, 0x50
        /*003a*/ 	.short	0x0000


	//----- nvinfo : EIATTR_MAXREG_COUNT
	.align		4
        /*003c*/ 	.byte	0x03, 0x1b
        /*003e*/ 	.short	0x00ff


	//----- nvinfo : EIATTR_MERCURY_ISA_VERSION
	.align		4
        /*0040*/ 	.byte	0x03, 0x5f
        /*0042*/ 	.short	0x0101


	//----- nvinfo : EIATTR_VRC_CTA_INIT_COUNT
	.align		4
        /*0044*/ 	.byte	0x02, 0x4a
	.zero		1
	.zero		1


	//----- nvinfo : EIATTR_EXIT_INSTR_OFFSETS
	.align		4
        /*0048*/ 	.byte	0x04, 0x1c
        /*004a*/ 	.short	(.L_35 - .L_34)


	//   ....[0]....
.L_34:
        /*004c*/ 	.word	0x00000010


	//----- nvinfo : EIATTR_CBANK_PARAM_SIZE
	.align		4
.L_35:
        /*0050*/ 	.byte	0x03, 0x19
        /*0052*/ 	.short	0x0014


	//----- nvinfo : EIATTR_PARAM_CBANK
	.align		4
        /*0054*/ 	.byte	0x04, 0x0a
        /*0056*/ 	.short	(.L_37 - .L_36)
	.align		4
.L_36:
        /*0058*/ 	.word	index@(.nv.constant0._Z14histogramNaivePKhPji)
        /*005c*/ 	.short	0x0380
        /*005e*/ 	.short	0x0014


	//----- nvinfo : EIATTR_SW_WAR
	.align		4
.L_37:
        /*0060*/ 	.byte	0x04, 0x36
        /*0062*/ 	.short	(.L_39 - .L_38)
.L_38:
        /*0064*/ 	.word	0x00000008
.L_39:


//--------------------- .nv.callgraph             --------------------------
	.section	.nv.callgraph,"",@"SHT_CUDA_CALLGRAPH"
	.align	4
	.sectionentsize	8
	.align		4
        /*0000*/ 	.word	0x00000000
	.align		4
        /*0004*/ 	.word	0xffffffff
	.align		4
        /*0008*/ 	.word	0x00000000
	.align		4
        /*000c*/ 	.word	0xfffffffe
	.align		4
        /*0010*/ 	.word	0x00000000
	.align		4
        /*0014*/ 	.word	0xfffffffd
	.align		4
        /*0018*/ 	.word	0x00000000
	.align		4
        /*001c*/ 	.word	0xfffffffc


//--------------------- .text._Z18histogramOptimizedPKhPji --------------------------
	.section	.text._Z18histogramOptimizedPKhPji,"ax",@progbits
	.align	128
        .global         _Z18histogramOptimizedPKhPji
        .type           _Z18histogramOptimizedPKhPji,@function
        .size           _Z18histogramOptimizedPKhPji,(.L_x_2 - _Z18histogramOptimizedPKhPji)
        .other          _Z18histogramOptimizedPKhPji,@"STO_CUDA_ENTRY STV_DEFAULT"
_Z18histogramOptimizedPKhPji:
.text._Z18histogramOptimizedPKhPji:
[----:B------:R-:W-:Y:S08]  /*0000*/  LDC R1, c[0x0][0x37c] ;  /* 0x0000df00ff017b82 */ /* 0x000ff00000000800 */
[----:B------:R-:W-:Y:S08]  /*0010*/  BAR.SYNC.DEFER_BLOCKING 0x0 ;  /* 0x0000000000007b1d */ /* 0x000ff00000010000 */
[----:B------:R-:W-:Y:S06]  /*0020*/  BAR.SYNC.DEFER_BLOCKING 0x0 ;  /* 0x0000000000007b1d */ /* 0x000fec0000010000 */
[----:B------:R-:W-:Y:S05]  /*0030*/  EXIT ;  /* 0x000000000000794d */ /* 0x000fea0003800000 */
.L_x_0:
[----:B------:R-:W-:-:S00]  /*0040*/  BRA `(.L_x_0) ;  /* 0xfffffffc00fc7947 */ /* 0x000fc0000383ffff */
[----:B------:R-:W-:-:S00]  /*0050*/  NOP ;  /* 0x0000000000007918 */ /* 0x000fc00000000000 */
        /* <DEDUP_REMOVED lines=10> */
.L_x_2:


//--------------------- .text._Z14histogramNaivePKhPji --------------------------
	.section	.text._Z14histogramNaivePKhPji,"ax",@progbits
	.align	128
        .global         _Z14histogramNaivePKhPji
        .type           _Z14histogramNaivePKhPji,@function
        .size           _Z14histogramNaivePKhPji,(.L_x_3 - _Z14histogramNaivePKhPji)
        .other          _Z14histogramNaivePKhPji,@"STO_CUDA_ENTRY STV_DEFAULT"
_Z14histogramNaivePKhPji:
.text._Z14histogramNaivePKhPji:
[----:B------:R-:W-:Y:S01]  /*0000*/  LDC R1, c[0x0][0x37c] ;  /* 0x0000df00ff017b82 */ /* 0x000fe20000000800 */
[----:B------:R-:W-:Y:S05]  /*0010*/  EXIT ;  /* 0x000000000000794d */ /* 0x000fea0003800000 */
.L_x_1:
        /* <DEDUP_REMOVED lines=14> */
.L_x_3:


//--------------------- .nv.shared.reserved.0     --------------------------
	.section	.nv.shared.reserved.0,"aw",@nobits
	.weak		__nv_reservedSMEM_offset_0_alias
	.size		__nv_reservedSMEM_offset_0_alias, 0, 64
	.other		__nv_reservedSMEM_offset_0_alias,@"STO_CUDA_RESERVED_SHARED STV_DEFAULT"
__nv_reservedSMEM_offset_0_alias:
	.zero		0
	.zero		64


//--------------------- .nv.constant0._Z18histogramOptimizedPKhPji --------------------------
	.section	.nv.constant0._Z18histogramOptimizedPKhPji,"a",@progbits
	.sectionflags	@""
	.align	4
.nv.constant0._Z18histogramOptimizedPKhPji:
	.zero		916


//--------------------- .nv.constant0._Z14histogramNaivePKhPji --------------------------
	.section	.nv.constant0._Z14histogramNaivePKhPji,"a",@progbits
	.sectionflags	@""
	.align	4
.nv.constant0._Z14histogramNaivePKhPji:
	.zero		916


//--------------------- SYMBOLS --------------------------

	.type		.nv.reservedSmem.offset0,@object
	.size		.nv.reservedSmem.offset0,0x4
